	.headerflags	@"EF_CUDA_TEXMODE_UNIFIED EF_CUDA_64BIT_ADDRESS EF_CUDA_ACCELERATORS EF_CUDA_SM90 EF_CUDA_VIRTUAL_SM(EF_CUDA_SM90)"
	.elftype	@"ET_EXEC"


//--------------------- .nv.info                  --------------------------
	.section	.nv.info,"",@"SHT_CUDA_INFO"
	.align	4


	//----- nvinfo : EIATTR_REGCOUNT
	.align		4
        /*0000*/ 	.byte	0x04, 0x2f
        /*0002*/ 	.short	(.L_4 - .L_3)
	.align		4
.L_3:
        /*0004*/ 	.word	index@(triton_poi_fused_index_0)
        /*0008*/ 	.word	0x00000018


	//----- nvinfo : EIATTR_MIN_STACK_SIZE
	.align		4
.L_4:
        /*000c*/ 	.byte	0x04, 0x12
        /*000e*/ 	.short	(.L_6 - .L_5)
	.align		4
.L_5:
        /*0010*/ 	.word	index@(triton_poi_fused_index_0)
        /*0014*/ 	.word	0x00000000


	//----- nvinfo : EIATTR_FRAME_SIZE
	.align		4
.L_6:
        /*0018*/ 	.byte	0x04, 0x11
        /*001a*/ 	.short	(.L_8 - .L_7)
	.align		4
.L_7:
        /*001c*/ 	.word	index@(triton_poi_fused_index_0)
        /*0020*/ 	.word	0x00000000


	//----- nvinfo : EIATTR_MIN_STACK_SIZE
	.align		4
.L_8:
        /*0024*/ 	.byte	0x04, 0x12
        /*0026*/ 	.short	(.L_10 - .L_9)
	.align		4
.L_9:
        /*0028*/ 	.word	index@(triton_poi_fused_index_0)
        /*002c*/ 	.word	0x00000000
.L_10:


//--------------------- .nv.info.triton_poi_fused_index_0 --------------------------
	.section	.nv.info.triton_poi_fused_index_0,"",@"SHT_CUDA_INFO"
	.sectionflags	@""
	.align	4


	//----- nvinfo : EIATTR_CUDA_API_VERSION
	.align		4
        /*0000*/ 	.byte	0x04, 0x37
        /*0002*/ 	.short	(.L_12 - .L_11)
.L_11:
        /*0004*/ 	.word	0x0000007c


	//----- nvinfo : EIATTR_KPARAM_INFO
	.align		4
.L_12:
        /*0008*/ 	.byte	0x04, 0x17
        /*000a*/ 	.short	(.L_14 - .L_13)
.L_13:
        /*000c*/ 	.word	0x00000000
        /*0010*/ 	.short	0x0003
        /*0012*/ 	.short	0x0018
        /*0014*/ 	.byte	0x00, 0xf0, 0x11, 0x00


	//----- nvinfo : EIATTR_KPARAM_INFO
	.align		4
.L_14:
        /*0018*/ 	.byte	0x04, 0x17
        /*001a*/ 	.short	(.L_16 - .L_15)
.L_15:
        /*001c*/ 	.word	0x00000000
        /*0020*/ 	.short	0x0002
        /*0022*/ 	.short	0x0010
        /*0024*/ 	.byte	0x00, 0xf4, 0x21, 0x00


	//----- nvinfo : EIATTR_KPARAM_INFO
	.align		4
.L_16:
        /*0028*/ 	.byte	0x04, 0x17
        /*002a*/ 	.short	(.L_18 - .L_17)
.L_17:
        /*002c*/ 	.word	0x00000000
        /*0030*/ 	.short	0x0001
        /*0032*/ 	.short	0x0008
        /*0034*/ 	.byte	0x00, 0xf4, 0x21, 0x00


	//----- nvinfo : EIATTR_KPARAM_INFO
	.align		4
.L_18:
        /*0038*/ 	.byte	0x04, 0x17
        /*003a*/ 	.short	(.L_20 - .L_19)
.L_19:
        /*003c*/ 	.word	0x00000000
        /*0040*/ 	.short	0x0000
        /*0042*/ 	.short	0x0000
        /*0044*/ 	.byte	0x00, 0xf4, 0x21, 0x00


	//----- nvinfo : EIATTR_SPARSE_MMA_MASK
	.align		4
.L_20:
        /*0048*/ 	.byte	0x03, 0x50
        /*004a*/ 	.short	0x0000


	//----- nvinfo : EIATTR_MAXREG_COUNT
	.align		4
        /*004c*/ 	.byte	0x03, 0x1b
        /*004e*/ 	.short	0x00ff


	//----- nvinfo : EIATTR_EXTERNS
	.align		4
        /*0050*/ 	.byte	0x04, 0x0f
        /*0052*/ 	.short	(.L_22 - .L_21)


	//   ....[0]....
	.align		4
.L_21:
        /*0054*/ 	.word	index@(__assertfail)


	//----- nvinfo : EIATTR_SYSCALL_OFFSETS
	.align		4
.L_22:
        /*0058*/ 	.byte	0x04, 0x46
        /*005a*/ 	.short	(.L_24 - .L_23)


	//   ....[0]....
.L_23:
        /*005c*/ 	.word	0x00000290


	//----- nvinfo : EIATTR_EXIT_INSTR_OFFSETS
	.align		4
.L_24:
        /*0060*/ 	.byte	0x04, 0x1c
        /*0062*/ 	.short	(.L_26 - .L_25)


	//   ....[0]....
.L_25:
        /*0064*/ 	.word	0x00000380


	//   ....[1]....
        /*0068*/ 	.word	0x000003a0


	//----- nvinfo : EIATTR_REQNTID
	.align		4
.L_26:
        /*006c*/ 	.byte	0x04, 0x10
        /*006e*/ 	.short	(.L_28 - .L_27)
.L_27:
        /*0070*/ 	.word	0x00000080
        /*0074*/ 	.word	0x00000001
        /*0078*/ 	.word	0x00000001


	//----- nvinfo : EIATTR_CRS_STACK_SIZE
	.align		4
.L_28:
        /*007c*/ 	.byte	0x04, 0x1e
        /*007e*/ 	.short	(.L_30 - .L_29)
.L_29:
        /*0080*/ 	.word	0x00000000


	//----- nvinfo : EIATTR_CBANK_PARAM_SIZE
	.align		4
.L_30:
        /*0084*/ 	.byte	0x03, 0x19
        /*0086*/ 	.short	0x001c


	//----- nvinfo : EIATTR_PARAM_CBANK
	.align		4
        /*0088*/ 	.byte	0x04, 0x0a
        /*008a*/ 	.short	(.L_32 - .L_31)
	.align		4
.L_31:
        /*008c*/ 	.word	index@(.nv.constant0.triton_poi_fused_index_0)
        /*0090*/ 	.short	0x0210
        /*0092*/ 	.short	0x001c


	//----- nvinfo : EIATTR_SW_WAR
	.align		4
.L_32:
        /*0094*/ 	.byte	0x04, 0x36
        /*0096*/ 	.short	(.L_34 - .L_33)
.L_33:
        /*0098*/ 	.word	0x00000008
.L_34:


//--------------------- .nv.callgraph             --------------------------
	.section	.nv.callgraph,"",@"SHT_CUDA_CALLGRAPH"
	.align	4
	.sectionentsize	8
	.align		4
        /*0000*/ 	.word	0x00000000
	.align		4
        /*0004*/ 	.word	0xffffffff
	.align		4
        /*0008*/ 	.word	index@(triton_poi_fused_index_0)
	.align		4
        /*000c*/ 	.word	index@(__assertfail)
	.align		4
        /*0010*/ 	.word	0x00000000
	.align		4
        /*0014*/ 	.word	0xfffffffe
	.align		4
        /*0018*/ 	.word	0x00000000
	.align		4
        /*001c*/ 	.word	0xfffffffd
	.align		4
        /*0020*/ 	.word	0x00000000
	.align		4
        /*0024*/ 	.word	0xfffffffc


//--------------------- .nv.constant4             --------------------------
	.section	.nv.constant4,"a",@progbits
	.align	8
	.align		8
.nv.constant4:
        /*0000*/ 	.dword	__assertfail
	.align		8
        /*0008*/ 	.dword	assertFunc_0
	.align		8
        /*0010*/ 	.dword	assertFile_0
	.align		8
        /*0018*/ 	.dword	assertMessage_0


//--------------------- .text.triton_poi_fused_index_0 --------------------------
	.section	.text.triton_poi_fused_index_0,"ax",@progbits
	.sectionflags	@"SHF_BARRIERS=1"
	.align	128
        .global         triton_poi_fused_index_0
        .type           triton_poi_fused_index_0,@function
        .size           triton_poi_fused_index_0,(.L_x_6 - triton_poi_fused_index_0)
        .other          triton_poi_fused_index_0,@"STO_CUDA_ENTRY STV_DEFAULT"
triton_poi_fused_index_0:
.text.triton_poi_fused_index_0:
[----:B------:R-:W0:Y:S02]  /*0000*/  LDC R1, c[0x0][0x28] ;  /* 0x00000a00ff017b82 */ /* 0x000e240000000800 */
[----:B------:R-:W1:Y:S01]  /*0010*/  S2R R0, SR_TID.X ;  /* 0x0000000000007919 */ /* 0x000e620000002100 */
[----:B------:R-:W-:Y:S01]  /*0020*/  ULDC.64 UR4, c[0x0][0x208] ;  /* 0x0000820000047ab9 */ /* 0x000fe20000000a00 */
[----:B------:R-:W-:Y:S01]  /*0030*/  BSSY B0, `(.L_x_0) ;  /* 0x000000e000007945 */ /* 0x000fe20003800000 */
[----:B------:R-:W2:Y:S01]  /*0040*/  S2R R3, SR_CTAID.X ;  /* 0x0000000000037919 */ /* 0x000ea20000002500 */
[----:B-1----:R-:W-:-:S05]  /*0050*/  IMAD.SHL.U32 R0, R0, 0x2, RZ ;  /* 0x0000000200007824 */ /* 0x002fca00078e00ff */
[----:B------:R-:W-:-:S05]  /*0060*/  LOP3.LUT R0, R0, 0xfe, RZ, 0xc0, !PT ;  /* 0x000000fe00007812 */ /* 0x000fca00078ec0ff */
[----:B--2---:R-:W-:-:S05]  /*0070*/  IMAD R0, R3, 0x100, R0 ;  /* 0x0000010003007824 */ /* 0x004fca00078e0200 */
[----:B------:R-:W-:Y:S02]  /*0080*/  ISETP.GE.AND P1, PT, R0, 0x200, PT ;  /* 0x000002000000780c */ /* 0x000fe40003f26270 */
[----:B------:R-:W-:-:S04]  /*0090*/  SHF.R.S32.HI R3, RZ, 0x1f, R0 ;  /* 0x0000001fff037819 */ /* 0x000fc80000011400 */
[----:B------:R-:W-:Y:S02]  /*00a0*/  LEA.HI R9, R3, R0, RZ, 0x7 ;  /* 0x0000000003097211 */ /* 0x000fe400078f38ff */
[----:B------:R-:W-:Y:S02]  /*00b0*/  CS2R R2, SRZ ;  /* 0x0000000000027805 */ /* 0x000fe4000001ff00 */
[----:B------:R-:W-:-:S03]  /*00c0*/  SHF.R.S32.HI R9, RZ, 0x7, R9 ;  /* 0x00000007ff097819 */ /* 0x000fc60000011409 */
[----:B------:R-:W-:Y:S05]  /*00d0*/  @P1 BRA `(.L_x_1) ;  /* 0x00000000000c1947 */ /* 0x000fea0003800000 */
[----:B------:R-:W1:Y:S02]  /*00e0*/  LDC.64 R2, c[0x0][0x210] ;  /* 0x00008400ff027b82 */ /* 0x000e640000000a00 */
[----:B-1----:R-:W-:-:S06]  /*00f0*/  IMAD.WIDE R2, R9, 0x8, R2 ;  /* 0x0000000809027825 */ /* 0x002fcc00078e0202 */
[----:B------:R-:W5:Y:S02]  /*0100*/  LDG.E.EL.64 R2, desc[UR4][R2.64] ;  /* 0x0000000402027981 */ /* 0x000f64000c2e1b00 */
.L_x_1:
[----:B------:R-:W-:Y:S05]  /*0110*/  BSYNC B0 ;  /* 0x0000000000007941 */ /* 0x000fea0003800000 */
.L_x_0:
[----:B-----5:R-:W-:-:S04]  /*0120*/  SHF.R.U32.HI R5, RZ, 0x1d, R3 ;  /* 0x0000001dff057819 */ /* 0x020fc80000011603 */
[----:B------:R-:W-:-:S04]  /*0130*/  LOP3.LUT R5, R5, 0x4, RZ, 0xc0, !PT ;  /* 0x0000000405057812 */ /* 0x000fc800078ec0ff */
[----:B------:R-:W-:-:S05]  /*0140*/  IADD3 R14, P0, R2, R5, RZ ;  /* 0x00000005020e7210 */ /* 0x000fca0007f1e0ff */
[----:B------:R-:W-:Y:S01]  /*0150*/  IMAD.X R15, RZ, RZ, R3, P0 ;  /* 0x000000ffff0f7224 */ /* 0x000fe200000e0603 */
[----:B------:R-:W-:-:S04]  /*0160*/  ISETP.GE.U32.AND P0, PT, R14, 0x4, PT ;  /* 0x000000040e00780c */ /* 0x000fc80003f06070 */
[----:B------:R-:W-:-:S04]  /*0170*/  ISETP.GE.U32.AND.EX P0, PT, R15, RZ, PT, P0 ;  /* 0x000000ff0f00720c */ /* 0x000fc80003f06100 */
[----:B------:R-:W-:-:S13]  /*0180*/  ISETP.GT.OR P0, PT, R0, 0x1ff, !P0 ;  /* 0x000001ff0000780c */ /* 0x000fda0004704670 */
[----:B------:R-:W-:Y:S05]  /*0190*/  @P0 BRA `(.L_x_2) ;  /* 0x0000000000400947 */ /* 0x000fea0003800000 */
[----:B------:R-:W-:Y:S01]  /*01a0*/  MOV R2, 0x0 ;  /* 0x0000000000027802 */ /* 0x000fe20000000f00 */
[----:B------:R-:W-:Y:S01]  /*01b0*/  ULDC.64 UR6, c[0x4][0x18] ;  /* 0x0100060000067ab9 */ /* 0x000fe20000000a00 */
[----:B------:R-:W-:Y:S01]  /*01c0*/  ULDC.64 UR8, c[0x4][0x8] ;  /* 0x0100020000087ab9 */ /* 0x000fe20000000a00 */
[----:B------:R-:W-:-:S07]  /*01d0*/  IMAD.U32 R4, RZ, RZ, UR6 ;  /* 0x00000006ff047e24 */ /* 0x000fce000f8e00ff */
[----:B------:R-:W-:Y:S01]  /*01e0*/  LEPC R20, `(.L_x_2) ;  /* 0x00000000b014794e */ /* 0x000fe20000000000 */
[----:B------:R-:W-:Y:S01]  /*01f0*/  IMAD.U32 R5, RZ, RZ, UR7 ;  /* 0x00000007ff057e24 */ /* 0x000fe2000f8e00ff */
[----:B------:R-:W1:Y:S01]  /*0200*/  LDC.64 R2, c[0x4][R2] ;  /* 0x0100000002027b82 */ /* 0x000e620000000a00 */
[----:B------:R-:W-:Y:S01]  /*0210*/  ULDC.64 UR6, c[0x4][0x10] ;  /* 0x0100040000067ab9 */ /* 0x000fe20000000a00 */
[----:B------:R-:W-:Y:S02]  /*0220*/  IMAD.U32 R10, RZ, RZ, UR8 ;  /* 0x00000008ff0a7e24 */ /* 0x000fe4000f8e00ff */
[----:B------:R-:W-:Y:S02]  /*0230*/  IMAD.U32 R6, RZ, RZ, UR6 ;  /* 0x00000006ff067e24 */ /* 0x000fe4000f8e00ff */
[----:B------:R-:W-:Y:S02]  /*0240*/  IMAD.U32 R7, RZ, RZ, UR7 ;  /* 0x00000007ff077e24 */ /* 0x000fe4000f8e00ff */
[----:B------:R-:W-:-:S02]  /*0250*/  IMAD.U32 R11, RZ, RZ, UR9 ;  /* 0x00000009ff0b7e24 */ /* 0x000fc4000f8e00ff */
[----:B------:R-:W-:Y:S02]  /*0260*/  IMAD.MOV.U32 R8, RZ, RZ, 0x20 ;  /* 0x00000020ff087424 */ /* 0x000fe400078e00ff */
[----:B------:R-:W-:Y:S02]  /*0270*/  IMAD.MOV.U32 R12, RZ, RZ, 0x1 ;  /* 0x00000001ff0c7424 */ /* 0x000fe400078e00ff */
[----:B------:R-:W-:-:S07]  /*0280*/  IMAD.MOV.U32 R13, RZ, RZ, RZ ;  /* 0x000000ffff0d7224 */ /* 0x000fce00078e00ff */
[----:B01----:R-:W-:Y:S05]  /*0290*/  CALL.ABS.NOINC R2 ;  /* 0x0000000002007343 */ /* 0x003fea0003c00000 */
.L_x_2:
[----:B------:R-:W1:Y:S01]  /*02a0*/  LDC.64 R2, c[0x0][0x220] ;  /* 0x00008800ff027b82 */ /* 0x000e620000000a00 */
[----:B------:R-:W-:Y:S07]  /*02b0*/  WARPSYNC.ALL ;  /* 0x0000000000007948 */ /* 0x000fee0003800000 */
[----:B------:R-:W-:Y:S01]  /*02c0*/  BAR.SYNC.DEFER_BLOCKING 0x0 ;  /* 0x0000000000007b1d */ /* 0x000fe20000010000 */
[----:B------:R-:W-:Y:S01]  /*02d0*/  IMAD R9, R9, -0x80, R0 ;  /* 0xffffff8009097824 */ /* 0x000fe200078e0200 */
[----:B------:R-:W-:-:S04]  /*02e0*/  CS2R R6, SRZ ;  /* 0x0000000000067805 */ /* 0x000fc8000001ff00 */
[----:B------:R-:W-:Y:S01]  /*02f0*/  ULDC.64 UR6, c[0x0][0x218] ;  /* 0x0000860000067ab9 */ /* 0x000fe20000000a00 */
[----:B------:R-:W-:Y:S01]  /*0300*/  BSSY B0, `(.L_x_3) ;  /* 0x0000007000007945 */ /* 0x000fe20003800000 */
[----:B------:R-:W-:-:S04]  /*0310*/  LEA R4, P0, R14, UR6, 0x9 ;  /* 0x000000060e047c11 */ /* 0x000fc8000f8048ff */
[----:B------:R-:W-:-:S03]  /*0320*/  LEA.HI.X R5, R14, UR7, R15, 0x9, P0 ;  /* 0x000000070e057c11 */ /* 0x000fc600080f4c0f */
[----:B------:R-:W-:-:S04]  /*0330*/  IMAD.WIDE R4, R9, 0x4, R4 ;  /* 0x0000000409047825 */ /* 0x000fc800078e0204 */
[----:B-1----:R-:W-:Y:S01]  /*0340*/  IMAD.WIDE R2, R0, 0x4, R2 ;  /* 0x0000000400027825 */ /* 0x002fe200078e0202 */
[----:B------:R-:W-:Y:S06]  /*0350*/  @P1 BRA `(.L_x_4) ;  /* 0x0000000000041947 */ /* 0x000fec0003800000 */
[----:B------:R1:W5:Y:S02]  /*0360*/  LDG.E.64 R6, desc[UR4][R4.64] ;  /* 0x0000000404067981 */ /* 0x000364000c1e1b00 */
.L_x_4:
[----:B------:R-:W-:Y:S05]  /*0370*/  BSYNC B0 ;  /* 0x0000000000007941 */ /* 0x000fea0003800000 */
.L_x_3:
[----:B------:R-:W-:Y:S05]  /*0380*/  @P1 EXIT ;  /* 0x000000000000194d */ /* 0x000fea0003800000 */
[----:B-----5:R-:W-:Y:S01]  /*0390*/  STG.E.64 desc[UR4][R2.64], R6 ;  /* 0x0000000602007986 */ /* 0x020fe2000c101b04 */
[----:B------:R-:W-:Y:S05]  /*03a0*/  EXIT ;  /* 0x000000000000794d */ /* 0x000fea0003800000 */
.L_x_5:
[----:B------:R-:W-:-:S00]  /*03b0*/  BRA `(.L_x_5) ;  /* 0xfffffffc00fc7947 */ /* 0x000fc0000383ffff */
[----:B------:R-:W-:-:S00]  /*03c0*/  NOP ;  /* 0x0000000000007918 */ /* 0x000fc00000000000 */
        /* <DEDUP_REMOVED lines=11> */
.L_x_6:


//--------------------- .nv.global.init           --------------------------
	.section	.nv.global.init,"aw",@progbits
.nv.global.init:
	.type		assertFunc_0,@object
	.size		assertFunc_0,(assertMessage_0 - assertFunc_0)
assertFunc_0:
        /*0000*/ 	.byte	0x75, 0x6e, 0x6b, 0x6e, 0x6f, 0x77, 0x6e, 0x00
	.type		assertMessage_0,@object
	.size		assertMessage_0,(assertFile_0 - assertMessage_0)
assertMessage_0:
        /*0008*/ 	.byte	0x69, 0x6e, 0x64, 0x65, 0x78, 0x20, 0x6f, 0x75, 0x74, 0x20, 0x6f, 0x66, 0x20, 0x62, 0x6f, 0x75
        /*0018*/ 	.byte	0x6e, 0x64, 0x73, 0x3a, 0x20, 0x30, 0x20, 0x3c, 0x3d, 0x20, 0x74, 0x6d, 0x70, 0x34, 0x20, 0x3c
        /*0028*/ 	.byte	0x20, 0x34, 0x00
	.type		assertFile_0,@object
	.size		assertFile_0,(.L_1 - assertFile_0)
assertFile_0:
        /*002b*/ 	.byte	0x69, 0x6e, 0x64, 0x75, 0x63, 0x74, 0x6f, 0x72, 0x5f, 0x63, 0x61, 0x63, 0x68, 0x65, 0x2f, 0x62
        /*003b*/ 	.byte	0x32, 0x2f, 0x63, 0x62, 0x32, 0x6d, 0x6c, 0x6b, 0x6f, 0x73, 0x66, 0x34, 0x7a, 0x75, 0x77, 0x67
        /*004b*/ 	.byte	0x6a, 0x6e, 0x71, 0x68, 0x34, 0x33, 0x75, 0x6c, 0x6e, 0x34, 0x66, 0x64, 0x35, 0x34, 0x72, 0x66
        /*005b*/ 	.byte	0x77, 0x36, 0x35, 0x64, 0x73, 0x37, 0x6f, 0x68, 0x66, 0x6d, 0x7a, 0x64, 0x6f, 0x70, 0x6c, 0x6c
        /*006b*/ 	.byte	0x62, 0x7a, 0x63, 0x6b, 0x78, 0x70, 0x2e, 0x70, 0x79, 0x00
.L_1:


//--------------------- .nv.constant0.triton_poi_fused_index_0 --------------------------
	.section	.nv.constant0.triton_poi_fused_index_0,"a",@progbits
	.sectionflags	@""
	.align	4
.nv.constant0.triton_poi_fused_index_0:
	.zero		556


//--------------------- SYMBOLS --------------------------

	.type		__assertfail,@function
